	.headerflags	@"EF_CUDA_TEXMODE_UNIFIED EF_CUDA_64BIT_ADDRESS EF_CUDA_ACCELERATORS EF_CUDA_SM90 EF_CUDA_VIRTUAL_SM(EF_CUDA_SM90)"
	.elftype	@"ET_EXEC"


//--------------------- .nv.info                  --------------------------
	.section	.nv.info,"",@"SHT_CUDA_INFO"
	.align	4


	//----- nvinfo : EIATTR_REGCOUNT
	.align		4
        /*0000*/ 	.byte	0x04, 0x2f
        /*0002*/ 	.short	(.L_3 - .L_2)
	.align		4
.L_2:
        /*0004*/ 	.word	index@(triton_poi_fused__native_batch_norm_legit_no_training_relu_7)
        /*0008*/ 	.word	0x00000028


	//----- nvinfo : EIATTR_MIN_STACK_SIZE
	.align		4
.L_3:
        /*000c*/ 	.byte	0x04, 0x12
        /*000e*/ 	.short	(.L_5 - .L_4)
	.align		4
.L_4:
        /*0010*/ 	.word	index@(triton_poi_fused__native_batch_norm_legit_no_training_relu_7)
        /*0014*/ 	.word	0x00000000


	//----- nvinfo : EIATTR_FRAME_SIZE
	.align		4
.L_5:
        /*0018*/ 	.byte	0x04, 0x11
        /*001a*/ 	.short	(.L_7 - .L_6)
	.align		4
.L_6:
        /*001c*/ 	.word	index@(triton_poi_fused__native_batch_norm_legit_no_training_relu_7)
        /*0020*/ 	.word	0x00000000


	//----- nvinfo : EIATTR_MIN_STACK_SIZE
	.align		4
.L_7:
        /*0024*/ 	.byte	0x04, 0x12
        /*0026*/ 	.short	(.L_9 - .L_8)
	.align		4
.L_8:
        /*0028*/ 	.word	index@(triton_poi_fused__native_batch_norm_legit_no_training_relu_7)
        /*002c*/ 	.word	0x00000000
.L_9:


//--------------------- .nv.info.triton_poi_fused__native_batch_norm_legit_no_training_relu_7 --------------------------
	.section	.nv.info.triton_poi_fused__native_batch_norm_legit_no_training_relu_7,"",@"SHT_CUDA_INFO"
	.sectionflags	@""
	.align	4


	//----- nvinfo : EIATTR_CUDA_API_VERSION
	.align		4
        /*0000*/ 	.byte	0x04, 0x37
        /*0002*/ 	.short	(.L_11 - .L_10)
.L_10:
        /*0004*/ 	.word	0x0000007c


	//----- nvinfo : EIATTR_KPARAM_INFO
	.align		4
.L_11:
        /*0008*/ 	.byte	0x04, 0x17
        /*000a*/ 	.short	(.L_13 - .L_12)
.L_12:
        /*000c*/ 	.word	0x00000000
        /*0010*/ 	.short	0x0007
        /*0012*/ 	.short	0x0034
        /*0014*/ 	.byte	0x00, 0xf0, 0x11, 0x00


	//----- nvinfo : EIATTR_KPARAM_INFO
	.align		4
.L_13:
        /*0018*/ 	.byte	0x04, 0x17
        /*001a*/ 	.short	(.L_15 - .L_14)
.L_14:
        /*001c*/ 	.word	0x00000000
        /*0020*/ 	.short	0x0006
        /*0022*/ 	.short	0x0030
        /*0024*/ 	.byte	0x00, 0xf0, 0x11, 0x00


	//----- nvinfo : EIATTR_KPARAM_INFO
	.align		4
.L_15:
        /*0028*/ 	.byte	0x04, 0x17
        /*002a*/ 	.short	(.L_17 - .L_16)
.L_16:
        /*002c*/ 	.word	0x00000000
        /*0030*/ 	.short	0x0005
        /*0032*/ 	.short	0x0028
        /*0034*/ 	.byte	0x00, 0xf4, 0x21, 0x00


	//----- nvinfo : EIATTR_KPARAM_INFO
	.align		4
.L_17:
        /*0038*/ 	.byte	0x04, 0x17
        /*003a*/ 	.short	(.L_19 - .L_18)
.L_18:
        /*003c*/ 	.word	0x00000000
        /*0040*/ 	.short	0x0004
        /*0042*/ 	.short	0x0020
        /*0044*/ 	.byte	0x00, 0xf4, 0x21, 0x00


	//----- nvinfo : EIATTR_KPARAM_INFO
	.align		4
.L_19:
        /*0048*/ 	.byte	0x04, 0x17
        /*004a*/ 	.short	(.L_21 - .L_20)
.L_20:
        /*004c*/ 	.word	0x00000000
        /*0050*/ 	.short	0x0003
        /*0052*/ 	.short	0x0018
        /*0054*/ 	.byte	0x00, 0xf4, 0x21, 0x00


	//----- nvinfo : EIATTR_KPARAM_INFO
	.align		4
.L_21:
        /*0058*/ 	.byte	0x04, 0x17
        /*005a*/ 	.short	(.L_23 - .L_22)
.L_22:
        /*005c*/ 	.word	0x00000000
        /*0060*/ 	.short	0x0002
        /*0062*/ 	.short	0x0010
        /*0064*/ 	.byte	0x00, 0xf4, 0x21, 0x00


	//----- nvinfo : EIATTR_KPARAM_INFO
	.align		4
.L_23:
        /*0068*/ 	.byte	0x04, 0x17
        /*006a*/ 	.short	(.L_25 - .L_24)
.L_24:
        /*006c*/ 	.word	0x00000000
        /*0070*/ 	.short	0x0001
        /*0072*/ 	.short	0x0008
        /*0074*/ 	.byte	0x00, 0xf4, 0x21, 0x00


	//----- nvinfo : EIATTR_KPARAM_INFO
	.align		4
.L_25:
        /*0078*/ 	.byte	0x04, 0x17
        /*007a*/ 	.short	(.L_27 - .L_26)
.L_26:
        /*007c*/ 	.word	0x00000000
        /*0080*/ 	.short	0x0000
        /*0082*/ 	.short	0x0000
        /*0084*/ 	.byte	0x00, 0xf4, 0x21, 0x00


	//----- nvinfo : EIATTR_SPARSE_MMA_MASK
	.align		4
.L_27:
        /*0088*/ 	.byte	0x03, 0x50
        /*008a*/ 	.short	0x0000


	//----- nvinfo : EIATTR_MAXREG_COUNT
	.align		4
        /*008c*/ 	.byte	0x03, 0x1b
        /*008e*/ 	.short	0x00ff


	//----- nvinfo : EIATTR_EXIT_INSTR_OFFSETS
	.align		4
        /*0090*/ 	.byte	0x04, 0x1c
        /*0092*/ 	.short	(.L_29 - .L_28)


	//   ....[0]....
.L_28:
        /*0094*/ 	.word	0x00001ca0


	//   ....[1]....
        /*0098*/ 	.word	0x00001d40


	//----- nvinfo : EIATTR_REQNTID
	.align		4
.L_29:
        /*009c*/ 	.byte	0x04, 0x10
        /*009e*/ 	.short	(.L_31 - .L_30)
.L_30:
        /*00a0*/ 	.word	0x00000100
        /*00a4*/ 	.word	0x00000001
        /*00a8*/ 	.word	0x00000001


	//----- nvinfo : EIATTR_CBANK_PARAM_SIZE
	.align		4
.L_31:
        /*00ac*/ 	.byte	0x03, 0x19
        /*00ae*/ 	.short	0x0038


	//----- nvinfo : EIATTR_PARAM_CBANK
	.align		4
        /*00b0*/ 	.byte	0x04, 0x0a
        /*00b2*/ 	.short	(.L_33 - .L_32)
	.align		4
.L_32:
        /*00b4*/ 	.word	index@(.nv.constant0.triton_poi_fused__native_batch_norm_legit_no_training_relu_7)
        /*00b8*/ 	.short	0x0210
        /*00ba*/ 	.short	0x0038


	//----- nvinfo : EIATTR_SW_WAR
	.align		4
.L_33:
        /*00bc*/ 	.byte	0x04, 0x36
        /*00be*/ 	.short	(.L_35 - .L_34)
.L_34:
        /*00c0*/ 	.word	0x00000008
.L_35:


//--------------------- .nv.callgraph             --------------------------
	.section	.nv.callgraph,"",@"SHT_CUDA_CALLGRAPH"
	.align	4
	.sectionentsize	8
	.align		4
        /*0000*/ 	.word	0x00000000
	.align		4
        /*0004*/ 	.word	0xffffffff
	.align		4
        /*0008*/ 	.word	0x00000000
	.align		4
        /*000c*/ 	.word	0xfffffffe
	.align		4
        /*0010*/ 	.word	0x00000000
	.align		4
        /*0014*/ 	.word	0xfffffffd
	.align		4
        /*0018*/ 	.word	0x00000000
	.align		4
        /*001c*/ 	.word	0xfffffffc


//--------------------- .nv.constant4             --------------------------
	.section	.nv.constant4,"a",@progbits
	.align	8
	.align		8
.nv.constant4:
        /*0000*/ 	.dword	_$_str
	.align		8
        /*0008*/ 	.dword	_$_str_$_2


//--------------------- .text.triton_poi_fused__native_batch_norm_legit_no_training_relu_7 --------------------------
	.section	.text.triton_poi_fused__native_batch_norm_legit_no_training_relu_7,"ax",@progbits
	.sectionflags	@"SHF_BARRIERS=1"
	.align	128
        .global         triton_poi_fused__native_batch_norm_legit_no_training_relu_7
        .type           triton_poi_fused__native_batch_norm_legit_no_training_relu_7,@function
        .size           triton_poi_fused__native_batch_norm_legit_no_training_relu_7,(.L_x_1 - triton_poi_fused__native_batch_norm_legit_no_training_relu_7)
        .other          triton_poi_fused__native_batch_norm_legit_no_training_relu_7,@"STO_CUDA_ENTRY STV_DEFAULT"
triton_poi_fused__native_batch_norm_legit_no_training_relu_7:
.text.triton_poi_fused__native_batch_norm_legit_no_training_relu_7:
[----:B------:R-:W0:Y:S01]  /*0000*/  LDC R1, c[0x0][0x28] ;  /* 0x00000a00ff017b82 */ /* 0x000e220000000800 */
[----:B------:R-:W1:Y:S01]  /*0010*/  S2R R21, SR_TID.X ;  /* 0x0000000000157919 */ /* 0x000e620000002100 */
[----:B------:R-:W-:Y:S02]  /*0020*/  CS2R R8, SRZ ;  /* 0x0000000000087805 */ /* 0x000fe4000001ff00 */
[----:B------:R-:W-:Y:S01]  /*0030*/  CS2R R10, SRZ ;  /* 0x00000000000a7805 */ /* 0x000fe2000001ff00 */
[----:B------:R-:W-:Y:S01]  /*0040*/  ULDC.64 UR6, c[0x0][0x208] ;  /* 0x0000820000067ab9 */ /* 0x000fe20000000a00 */
[----:B------:R-:W2:Y:S01]  /*0050*/  S2R R24, SR_CTAID.Y ;  /* 0x0000000000187919 */ /* 0x000ea20000002600 */
[----:B------:R-:W-:Y:S02]  /*0060*/  CS2R R12, SRZ ;  /* 0x00000000000c7805 */ /* 0x000fe4000001ff00 */
[----:B------:R-:W-:Y:S01]  /*0070*/  CS2R R14, SRZ ;  /* 0x00000000000e7805 */ /* 0x000fe2000001ff00 */
[----:B------:R-:W3:Y:S01]  /*0080*/  S2R R22, SR_CTAID.X ;  /* 0x0000000000167919 */ /* 0x000ee20000002500 */
[----:B-1----:R-:W-:Y:S01]  /*0090*/  IMAD.SHL.U32 R0, R21, 0x4, RZ ;  /* 0x0000000415007824 */ /* 0x002fe200078e00ff */
[----:B------:R-:W-:-:S04]  /*00a0*/  SHF.R.U32.HI R5, RZ, 0x6, R21 ;  /* 0x00000006ff057819 */ /* 0x000fc80000011615 */
[----:B------:R-:W-:Y:S02]  /*00b0*/  LOP3.LUT R3, R0, 0xfc, RZ, 0xc0, !PT ;  /* 0x000000fc00037812 */ /* 0x000fe400078ec0ff */
[----:B------:R-:W-:Y:S01]  /*00c0*/  SGXT.U32 R5, R5, 0x2 ;  /* 0x000000020505781a */ /* 0x000fe20000000000 */
[----:B---3--:R-:W-:Y:S01]  /*00d0*/  IMAD.SHL.U32 R22, R22, 0x10, RZ ;  /* 0x0000001016167824 */ /* 0x008fe200078e00ff */
[----:B--2---:R-:W-:Y:S02]  /*00e0*/  PRMT R0, R3, 0x6540, R24 ;  /* 0x0000654003007816 */ /* 0x004fe40000000018 */
[----:B------:R-:W1:Y:S02]  /*00f0*/  LDC.64 R2, c[0x0][0x210] ;  /* 0x00008400ff027b82 */ /* 0x000e640000000a00 */
[C---:B------:R-:W-:Y:S01]  /*0100*/  ISETP.GE.AND P0, PT, R0.reuse, 0x600, PT ;  /* 0x000006000000780c */ /* 0x040fe20003f06270 */
[----:B------:R-:W-:Y:S01]  /*0110*/  IMAD.HI R4, R0, 0x2aaaaaab, RZ ;  /* 0x2aaaaaab00047827 */ /* 0x000fe200078e02ff */
[----:B------:R-:W-:-:S04]  /*0120*/  LOP3.LUT R19, R22, R5, RZ, 0xfc, !PT ;  /* 0x0000000516137212 */ /* 0x000fc800078efcff */
[----:B------:R-:W-:Y:S02]  /*0130*/  SHF.R.U32.HI R7, RZ, 0x1f, R4 ;  /* 0x0000001fff077819 */ /* 0x000fe40000011604 */
[C---:B------:R-:W-:Y:S02]  /*0140*/  ISETP.LT.AND P1, PT, R19.reuse, 0x3c1, !P0 ;  /* 0x000003c11300780c */ /* 0x040fe40004721270 */
[----:B------:R-:W-:Y:S02]  /*0150*/  LEA.HI.SX32 R7, R4, R7, 0x1a ;  /* 0x0000000704077211 */ /* 0x000fe400078fd2ff */
[----:B------:R-:W-:-:S03]  /*0160*/  LOP3.LUT R4, R19, 0x4, RZ, 0xfc, !PT ;  /* 0x0000000413047812 */ /* 0x000fc600078efcff */
[----:B------:R-:W-:Y:S01]  /*0170*/  IMAD R0, R7, -0x180, R0 ;  /* 0xfffffe8007007824 */ /* 0x000fe200078e0200 */
[----:B------:R-:W-:-:S03]  /*0180*/  ISETP.LT.AND P2, PT, R4, 0x3c1, !P0 ;  /* 0x000003c10400780c */ /* 0x000fc60004741270 */
[----:B------:R-:W-:-:S04]  /*0190*/  IMAD R0, R7, 0x5a180, R0 ;  /* 0x0005a18007007824 */ /* 0x000fc800078e0200 */
[C---:B------:R-:W-:Y:S01]  /*01a0*/  IMAD R23, R19.reuse, 0x180, R0 ;  /* 0x0000018013177824 */ /* 0x040fe200078e0200 */
[----:B------:R-:W-:-:S03]  /*01b0*/  LOP3.LUT R0, R19, 0x8, RZ, 0xfc, !PT ;  /* 0x0000000813007812 */ /* 0x000fc600078efcff */
[----:B-1----:R-:W-:Y:S01]  /*01c0*/  IMAD.WIDE R4, R23, 0x4, R2 ;  /* 0x0000000417047825 */ /* 0x002fe200078e0202 */
[----:B------:R-:W-:-:S03]  /*01d0*/  ISETP.LT.AND P3, PT, R0, 0x3c1, !P0 ;  /* 0x000003c10000780c */ /* 0x000fc60004761270 */
[----:B------:R-:W-:Y:S01]  /*01e0*/  VIADD R7, R23, 0x600 ;  /* 0x0000060017077836 */ /* 0x000fe20000000000 */
[----:B------:R1:W2:Y:S03]  /*01f0*/  @P1 LDG.E.EL.128 R8, desc[UR6][R4.64] ;  /* 0x0000000604081981 */ /* 0x0002a6000c2e1d00 */
[----:B------:R-:W-:-:S05]  /*0200*/  IMAD.WIDE R6, R7, 0x4, R2 ;  /* 0x0000000407067825 */ /* 0x000fca00078e0202 */
[----:B------:R3:W4:Y:S01]  /*0210*/  @P2 LDG.E.EL.128 R12, desc[UR6][R6.64] ;  /* 0x00000006060c2981 */ /* 0x000722000c2e1d00 */
[----:B------:R-:W-:Y:S01]  /*0220*/  VIADD R27, R23, 0xc00 ;  /* 0x00000c00171b7836 */ /* 0x000fe20000000000 */
[----:B------:R-:W-:Y:S02]  /*0230*/  LOP3.LUT R0, R19, 0xc, RZ, 0xfc, !PT ;  /* 0x0000000c13007812 */ /* 0x000fe400078efcff */
[----:B------:R-:W-:Y:S02]  /*0240*/  CS2R R16, SRZ ;  /* 0x0000000000107805 */ /* 0x000fe4000001ff00 */
[----:B------:R-:W-:Y:S01]  /*0250*/  CS2R R18, SRZ ;  /* 0x0000000000127805 */ /* 0x000fe2000001ff00 */
[----:B------:R-:W-:-:S05]  /*0260*/  IMAD.WIDE R26, R27, 0x4, R2 ;  /* 0x000000041b1a7825 */ /* 0x000fca00078e0202 */
[----:B------:R5:W4:Y:S01]  /*0270*/  @P3 LDG.E.EL.128 R16, desc[UR6][R26.64] ;  /* 0x000000061a103981 */ /* 0x000b22000c2e1d00 */
[----:B------:R-:W-:Y:S01]  /*0280*/  ISETP.LT.AND P0, PT, R0, 0x3c1, !P0 ;  /* 0x000003c10000780c */ /* 0x000fe20004701270 */
[----:B------:R-:W-:Y:S01]  /*0290*/  VIADD R23, R23, 0x1200 ;  /* 0x0000120017177836 */ /* 0x000fe20000000000 */
[----:B-1----:R-:W-:Y:S02]  /*02a0*/  CS2R R4, SRZ ;  /* 0x0000000000047805 */ /* 0x002fe4000001ff00 */
[----:B---3--:R-:W-:Y:S01]  /*02b0*/  CS2R R6, SRZ ;  /* 0x0000000000067805 */ /* 0x008fe2000001ff00 */
[----:B------:R-:W-:-:S08]  /*02c0*/  IMAD.WIDE R2, R23, 0x4, R2 ;  /* 0x0000000417027825 */ /* 0x000fd000078e0202 */
[----:B------:R1:W3:Y:S01]  /*02d0*/  @P0 LDG.E.EL.128 R4, desc[UR6][R2.64] ;  /* 0x0000000602040981 */ /* 0x0002e2000c2e1d00 */
[----:B------:R-:W1:Y:S01]  /*02e0*/  S2UR UR5, SR_CgaCtaId ;  /* 0x00000000000579c3 */ /* 0x000e620000008800 */
[----:B------:R-:W-:Y:S01]  /*02f0*/  IMAD.SHL.U32 R25, R21, 0x10, RZ ;  /* 0x0000001015197824 */ /* 0x000fe200078e00ff */
[----:B------:R-:W-:Y:S01]  /*0300*/  UMOV UR4, 0x400 ;  /* 0x0000040000047882 */ /* 0x000fe20000000000 */
[----:B------:R-:W-:-:S03]  /*0310*/  SHF.R.U32.HI R0, RZ, 0x2, R21 ;  /* 0x00000002ff007819 */ /* 0x000fc60000011615 */
[----:B------:R-:W-:Y:S02]  /*0320*/  LOP3.LUT R25, R25, 0xff0, RZ, 0xc0, !PT ;  /* 0x00000ff019197812 */ /* 0x000fe400078ec0ff */
[----:B------:R-:W-:Y:S01]  /*0330*/  LOP3.LUT R0, R0, 0x30, RZ, 0xc0, !PT ;  /* 0x0000003000007812 */ /* 0x000fe200078ec0ff */
[----:B01----:R-:W-:-:S06]  /*0340*/  UPRMT UR4, UR5, 0x654, UR4 ;  /* 0x0000065405047896 */ /* 0x003fcc0008000004 */
[----:B------:R-:W-:Y:S02]  /*0350*/  IADD3 R32, R25, UR4, R0 ;  /* 0x0000000419207c10 */ /* 0x000fe4000fffe000 */
[----:B------:R-:W-:-:S04]  /*0360*/  LOP3.LUT R23, R21, 0xff, RZ, 0xc0, !PT ;  /* 0x000000ff15177812 */ /* 0x000fc800078ec0ff */
[----:B------:R-:W-:Y:S02]  /*0370*/  LEA R20, R23, UR4, 0x2 ;  /* 0x0000000417147c11 */ /* 0x000fe4000f8e10ff */
[----:B------:R-:W-:-:S04]  /*0380*/  PRMT R33, R21, 0x6540, R24 ;  /* 0x0000654015217816 */ /* 0x000fc80000000018 */
[C---:B------:R-:W-:Y:S01]  /*0390*/  ISETP.GE.AND P0, PT, R33.reuse, 0x600, PT ;  /* 0x000006002100780c */ /* 0x040fe20003f06270 */
[----:B--2---:R0:W-:Y:S01]  /*03a0*/  STS.128 [R32], R8 ;  /* 0x0000000820007388 */ /* 0x0041e20000000c00 */
[----:B------:R-:W-:Y:S08]  /*03b0*/  BAR.SYNC.DEFER_BLOCKING 0x0 ;  /* 0x0000000000007b1d */ /* 0x000ff00000010000 */
[----:B0-----:R-:W0:Y:S01]  /*03c0*/  LDC.64 R8, c[0x0][0x220] ;  /* 0x00008800ff087b82 */ /* 0x001e220000000a00 */
[----:B-----5:R-:W1:Y:S04]  /*03d0*/  LDS R26, [R20] ;  /* 0x00000000141a7984 */ /* 0x020e680000000800 */
[----:B------:R-:W-:Y:S04]  /*03e0*/  LDS R27, [R20+0x410] ;  /* 0x00041000141b7984 */ /* 0x000fe80000000800 */
[----:B------:R-:W-:Y:S04]  /*03f0*/  LDS R28, [R20+0x820] ;  /* 0x00082000141c7984 */ /* 0x000fe80000000800 */
[----:B------:R-:W-:Y:S01]  /*0400*/  LDS R29, [R20+0xc30] ;  /* 0x000c3000141d7984 */ /* 0x000fe20000000800 */
[----:B------:R-:W-:Y:S06]  /*0410*/  BAR.SYNC.DEFER_BLOCKING 0x0 ;  /* 0x0000000000007b1d */ /* 0x000fec0000010000 */
[----:B----4-:R2:W-:Y:S02]  /*0420*/  STS.128 [R32], R12 ;  /* 0x0000000c20007388 */ /* 0x0105e40000000c00 */
[----:B------:R-:W-:Y:S06]  /*0430*/  BAR.SYNC.DEFER_BLOCKING 0x0 ;  /* 0x0000000000007b1d */ /* 0x000fec0000010000 */
[----:B------:R-:W-:Y:S04]  /*0440*/  LDS R30, [R20] ;  /* 0x00000000141e7984 */ /* 0x000fe80000000800 */
[----:B------:R-:W-:Y:S04]  /*0450*/  LDS R31, [R20+0x410] ;  /* 0x00041000141f7984 */ /* 0x000fe80000000800 */
[----:B------:R-:W-:Y:S04]  /*0460*/  LDS R10, [R20+0x820] ;  /* 0x00082000140a7984 */ /* 0x000fe80000000800 */
[----:B------:R-:W4:Y:S01]  /*0470*/  LDS R11, [R20+0xc30] ;  /* 0x000c3000140b7984 */ /* 0x000f220000000800 */
[----:B------:R-:W-:Y:S06]  /*0480*/  BAR.SYNC.DEFER_BLOCKING 0x0 ;  /* 0x0000000000007b1d */ /* 0x000fec0000010000 */
[----:B------:R-:W-:Y:S02]  /*0490*/  STS.128 [R32], R16 ;  /* 0x0000001020007388 */ /* 0x000fe40000000c00 */
[----:B------:R-:W-:Y:S06]  /*04a0*/  BAR.SYNC.DEFER_BLOCKING 0x0 ;  /* 0x0000000000007b1d */ /* 0x000fec0000010000 */
[----:B------:R-:W-:Y:S04]  /*04b0*/  LDS R3, [R20] ;  /* 0x0000000014037984 */ /* 0x000fe80000000800 */
[----:B------:R-:W-:Y:S04]  /*04c0*/  LDS R0, [R20+0x410] ;  /* 0x0004100014007984 */ /* 0x000fe80000000800 */
[----:B------:R-:W5:Y:S04]  /*04d0*/  LDS R2, [R20+0x820] ;  /* 0x0008200014027984 */ /* 0x000f680000000800 */
[----:B------:R-:W1:Y:S01]  /*04e0*/  LDS R14, [R20+0xc30] ;  /* 0x000c3000140e7984 */ /* 0x000e620000000800 */
[----:B------:R-:W-:Y:S01]  /*04f0*/  BAR.SYNC.DEFER_BLOCKING 0x0 ;  /* 0x0000000000007b1d */ /* 0x000fe20000010000 */
[----:B--2---:R-:W-:-:S05]  /*0500*/  IMAD.HI R12, R33, 0x2aaaaaab, RZ ;  /* 0x2aaaaaab210c7827 */ /* 0x004fca00078e02ff */
[----:B------:R-:W-:-:S04]  /*0510*/  SHF.R.U32.HI R13, RZ, 0x1f, R12 ;  /* 0x0000001fff0d7819 */ /* 0x000fc8000001160c */
[----:B------:R-:W-:Y:S01]  /*0520*/  LEA.HI R12, R12, R13, RZ, 0x1a ;  /* 0x0000000d0c0c7211 */ /* 0x000fe200078fd0ff */
[----:B---3--:R2:W-:Y:S01]  /*0530*/  STS.128 [R32], R4 ;  /* 0x0000000420007388 */ /* 0x0085e20000000c00 */
[----:B------:R-:W-:Y:S03]  /*0540*/  BAR.SYNC.DEFER_BLOCKING 0x0 ;  /* 0x0000000000007b1d */ /* 0x000fe60000010000 */
[----:B------:R-:W-:Y:S02]  /*0550*/  IMAD R33, R12, -0x180, R33 ;  /* 0xfffffe800c217824 */ /* 0x000fe400078e0221 */
[----:B------:R-:W-:Y:S02]  /*0560*/  IMAD.MOV.U32 R15, RZ, RZ, RZ ;  /* 0x000000ffff0f7224 */ /* 0x000fe400078e00ff */
[----:B0-----:R-:W-:Y:S01]  /*0570*/  IMAD.WIDE R8, R33, 0x4, R8 ;  /* 0x0000000421087825 */ /* 0x001fe200078e0208 */
[----:B------:R-:W0:Y:S08]  /*0580*/  LDC.64 R12, c[0x0][0x218] ;  /* 0x00008600ff0c7b82 */ /* 0x000e300000000a00 */
[----:B--2---:R-:W2:Y:S08]  /*0590*/  LDC.64 R6, c[0x0][0x228] ;  /* 0x00008a00ff067b82 */ /* 0x004eb00000000a00 */
[----:B------:R-:W3:Y:S01]  /*05a0*/  LDC.64 R4, c[0x0][0x230] ;  /* 0x00008c00ff047b82 */ /* 0x000ee20000000a00 */
[----:B------:R0:W4:Y:S01]  /*05b0*/  @!P0 LDG.E.EL R15, desc[UR6][R8.64] ;  /* 0x00000006080f8981 */ /* 0x000122000c2e1900 */
[----:B------:R-:W-:Y:S01]  /*05c0*/  IMAD.MOV.U32 R19, RZ, RZ, RZ ;  /* 0x000000ffff137224 */ /* 0x000fe200078e00ff */
[----:B------:R-:W-:-:S02]  /*05d0*/  CS2R R16, SRZ ;  /* 0x0000000000107805 */ /* 0x000fc4000001ff00 */
[----:B------:R-:W1:Y:S01]  /*05e0*/  LDS R18, [R20] ;  /* 0x0000000014127984 */ /* 0x000e620000000800 */
[----:B0-----:R-:W-:-:S05]  /*05f0*/  IMAD.WIDE R12, R33, 0x4, R12 ;  /* 0x00000004210c7825 */ /* 0x001fca00078e020c */
[----:B------:R0:W1:Y:S01]  /*0600*/  @!P0 LDG.E.EL R19, desc[UR6][R12.64] ;  /* 0x000000060c138981 */ /* 0x000062000c2e1900 */
[----:B--2---:R-:W-:-:S05]  /*0610*/  IMAD.WIDE R6, R33, 0x4, R6 ;  /* 0x0000000421067825 */ /* 0x004fca00078e0206 */
[----:B------:R-:W2:Y:S01]  /*0620*/  @!P0 LDG.E.EL R17, desc[UR6][R6.64] ;  /* 0x0000000606118981 */ /* 0x000ea2000c2e1900 */
[----:B---3--:R-:W-:-:S05]  /*0630*/  IMAD.WIDE R4, R33, 0x4, R4 ;  /* 0x0000000421047825 */ /* 0x008fca00078e0204 */
[----:B------:R3:W2:Y:S01]  /*0640*/  @!P0 LDG.E.EL R16, desc[UR6][R4.64] ;  /* 0x0000000604108981 */ /* 0x0006a2000c2e1900 */
[----:B------:R-:W-:Y:S01]  /*0650*/  IMAD.MOV.U32 R8, RZ, RZ, 0x3e800000 ;  /* 0x3e800000ff087424 */ /* 0x000fe200078e00ff */
[----:B0-----:R-:W-:-:S04]  /*0660*/  SHF.R.U32.HI R12, RZ, 0x4, R21 ;  /* 0x00000004ff0c7819 */ /* 0x001fc80000011615 */
[----:B---3--:R-:W-:Y:S02]  /*0670*/  SGXT.U32 R5, R12, 0x4 ;  /* 0x000000040c05781a */ /* 0x008fe40000000000 */
[----:B------:R-:W0:Y:S02]  /*0680*/  LDS R12, [R20+0x410] ;  /* 0x00041000140c7984 */ /* 0x000e240000000800 */
[----:B------:R-:W-:Y:S01]  /*0690*/  PRMT R24, R5, 0x6540, R24 ;  /* 0x0000654005187816 */ /* 0x000fe20000000018 */
[----:B------:R-:W3:Y:S01]  /*06a0*/  S2UR UR4, SR_CgaCtaId ;  /* 0x00000000000479c3 */ /* 0x000ee20000008800 */
[----:B------:R-:W-:Y:S01]  /*06b0*/  LOP3.LUT R21, R22, 0xf, R21, 0xf8, !PT ;  /* 0x0000000f16157812 */ /* 0x000fe200078ef815 */
[----:B------:R-:W-:Y:S02]  /*06c0*/  UMOV UR5, 0x400 ;  /* 0x0000040000057882 */ /* 0x000fe40000000000 */
[----:B---3--:R-:W-:Y:S01]  /*06d0*/  UPRMT UR4, UR4, 0x654, UR5 ;  /* 0x0000065404047896 */ /* 0x008fe20008000005 */
[----:B----4-:R-:W-:-:S04]  /*06e0*/  FADD R15, R15, 0.0010000000474974513054 ;  /* 0x3a83126f0f0f7421 */ /* 0x010fc80000000000 */
[----:B------:R-:W3:Y:S02]  /*06f0*/  MUFU.SQRT R9, R15 ;  /* 0x0000000f00097308 */ /* 0x000ee40000002000 */
[C---:B---3--:R-:W-:Y:S02]  /*0700*/  FSETP.GT.AND P0, PT, R9.reuse, 8.50705917302346158658e+37, PT ;  /* 0x7e8000000900780b */ /* 0x048fe40003f04000 */
[----:B------:R-:W-:-:S11]  /*0710*/  FSETP.GEU.AND P1, PT, R9, 1.175494350822287508e-38, PT ;  /* 0x008000000900780b */ /* 0x000fd60003f2e000 */
[----:B------:R-:W-:-:S04]  /*0720*/  @P0 FMUL R9, R9, 0.25 ;  /* 0x3e80000009090820 */ /* 0x000fc80000400000 */
[----:B------:R-:W-:Y:S01]  /*0730*/  @!P1 FMUL R9, R9, 16777216 ;  /* 0x4b80000009099820 */ /* 0x000fe20000400000 */
[----:B------:R-:W-:Y:S02]  /*0740*/  FSEL R6, R8, 1, P0 ;  /* 0x3f80000008067808 */ /* 0x000fe40000000000 */
[----:B------:R-:W3:Y:S03]  /*0750*/  LDS R8, [R20+0x820] ;  /* 0x0008200014087984 */ /* 0x000ee60000000800 */
[----:B------:R-:W4:Y:S01]  /*0760*/  MUFU.RCP R9, R9 ;  /* 0x0000000900097308 */ /* 0x000f220000001000 */
[----:B------:R-:W-:-:S04]  /*0770*/  @!P1 FMUL R6, R6, 16777216 ;  /* 0x4b80000006069820 */ /* 0x000fc80000400000 */
[----:B----4-:R-:W-:Y:S02]  /*0780*/  FMUL R4, R9, R6 ;  /* 0x0000000609047220 */ /* 0x010fe40000400000 */
[----:B------:R-:W4:Y:S01]  /*0790*/  LDS R6, [R20+0xc30] ;  /* 0x000c300014067984 */ /* 0x000f220000000800 */
[--C-:B-1----:R-:W-:Y:S01]  /*07a0*/  FADD R5, R26, -R19.reuse ;  /* 0x800000131a057221 */ /* 0x102fe20000000000 */
[--C-:B------:R-:W-:Y:S01]  /*07b0*/  FADD R35, R11, -R19.reuse ;  /* 0x800000130b237221 */ /* 0x100fe20000000000 */
[--C-:B-----5:R-:W-:Y:S01]  /*07c0*/  FADD R11, R2, -R19.reuse ;  /* 0x80000013020b7221 */ /* 0x120fe20000000000 */
[--C-:B------:R-:W-:Y:S01]  /*07d0*/  FADD R27, R27, -R19.reuse ;  /* 0x800000131b1b7221 */ /* 0x100fe20000000000 */
[--C-:B------:R-:W-:Y:S01]  /*07e0*/  FADD R15, R10, -R19.reuse ;  /* 0x800000130a0f7221 */ /* 0x100fe20000000000 */
[--C-:B------:R-:W-:Y:S01]  /*07f0*/  FADD R7, R28, -R19.reuse ;  /* 0x800000131c077221 */ /* 0x100fe20000000000 */
[--C-:B------:R-:W-:Y:S01]  /*0800*/  FADD R33, R3, -R19.reuse ;  /* 0x8000001303217221 */ /* 0x100fe20000000000 */
[----:B------:R-:W-:Y:S01]  /*0810*/  FMUL R5, R4, R5 ;  /* 0x0000000504057220 */ /* 0x000fe20000400000 */
[--C-:B------:R-:W-:Y:S01]  /*0820*/  FADD R9, R30, -R19.reuse ;  /* 0x800000131e097221 */ /* 0x100fe20000000000 */
[--C-:B------:R-:W-:Y:S01]  /*0830*/  FADD R3, R14, -R19.reuse ;  /* 0x800000130e037221 */ /* 0x100fe20000000000 */
[----:B------:R-:W-:Y:S01]  /*0840*/  FMUL R11, R4, R11 ;  /* 0x0000000b040b7220 */ /* 0x000fe20000400000 */
[--C-:B------:R-:W-:Y:S01]  /*0850*/  FADD R29, R29, -R19.reuse ;  /* 0x800000131d1d7221 */ /* 0x100fe20000000000 */
[--C-:B------:R-:W-:Y:S01]  /*0860*/  FADD R31, R31, -R19.reuse ;  /* 0x800000131f1f7221 */ /* 0x100fe20000000000 */
[--C-:B------:R-:W-:Y:S01]  /*0870*/  FADD R13, R0, -R19.reuse ;  /* 0x80000013000d7221 */ /* 0x100fe20000000000 */
[--C-:B------:R-:W-:Y:S01]  /*0880*/  FADD R18, R18, -R19.reuse ;  /* 0x8000001312127221 */ /* 0x100fe20000000000 */
[--C-:B0-----:R-:W-:Y:S01]  /*0890*/  FADD R37, R12, -R19.reuse ;  /* 0x800000130c257221 */ /* 0x101fe20000000000 */
[C---:B------:R-:W-:Y:S01]  /*08a0*/  FMUL R14, R4.reuse, R15 ;  /* 0x0000000f040e7220 */ /* 0x040fe20000400000 */
[----:B------:R-:W-:Y:S01]  /*08b0*/  FMUL R27, R4, R27 ;  /* 0x0000001b041b7220 */ /* 0x000fe20000400000 */
[--C-:B---3--:R-:W-:Y:S01]  /*08c0*/  FADD R8, R8, -R19.reuse ;  /* 0x8000001308087221 */ /* 0x108fe20000000000 */
[--C-:B--2---:R-:W-:Y:S01]  /*08d0*/  FFMA R15, R5, R17, R16.reuse ;  /* 0x00000011050f7223 */ /* 0x104fe20000000010 */
[C---:B------:R-:W-:Y:S01]  /*08e0*/  FMUL R3, R4.reuse, R3 ;  /* 0x0000000304037220 */ /* 0x040fe20000400000 */
[C---:B------:R-:W-:Y:S01]  /*08f0*/  FMUL R2, R4.reuse, R9 ;  /* 0x0000000904027220 */ /* 0x040fe20000400000 */
[-CC-:B------:R-:W-:Y:S01]  /*0900*/  FFMA R5, R11, R17.reuse, R16.reuse ;  /* 0x000000110b057223 */ /* 0x180fe20000000010 */
[----:B------:R-:W-:Y:S01]  /*0910*/  FMUL R9, R4, R8 ;  /* 0x0000000804097220 */ /* 0x000fe20000400000 */
[----:B------:R-:W-:Y:S01]  /*0920*/  LOP3.LUT R11, R24, 0xe0, RZ, 0xfc, !PT ;  /* 0x000000e0180b7812 */ /* 0x000fe200078efcff */
[----:B------:R-:W-:Y:S01]  /*0930*/  FFMA R0, R27, R17, R16 ;  /* 0x000000111b007223 */ /* 0x000fe20000000010 */
[C---:B------:R-:W-:Y:S01]  /*0940*/  FMUL R28, R4.reuse, R29 ;  /* 0x0000001d041c7220 */ /* 0x040fe20000400000 */
[----:B------:R-:W-:Y:S01]  /*0950*/  FMUL R13, R4, R13 ;  /* 0x0000000d040d7220 */ /* 0x000fe20000400000 */
[----:B----4-:R-:W-:Y:S01]  /*0960*/  FADD R19, R6, -R19 ;  /* 0x8000001306137221 */ /* 0x010fe20000000000 */
[C---:B------:R-:W-:Y:S01]  /*0970*/  FMUL R6, R4.reuse, R7 ;  /* 0x0000000704067220 */ /* 0x040fe20000400000 */
[----:B------:R-:W-:-:S03]  /*0980*/  FMUL R7, R4, R18 ;  /* 0x0000001204077220 */ /* 0x000fc60000400000 */
[-CC-:B------:R-:W-:Y:S01]  /*0990*/  FFMA R27, R6, R17.reuse, R16.reuse ;  /* 0x00000011061b7223 */ /* 0x180fe20000000010 */
[-CC-:B------:R-:W-:Y:S01]  /*09a0*/  FFMA R6, R3, R17.reuse, R16.reuse ;  /* 0x0000001103067223 */ /* 0x180fe20000000010 */
[----:B------:R-:W-:Y:S01]  /*09b0*/  FFMA R3, R9, R17, R16 ;  /* 0x0000001109037223 */ /* 0x000fe20000000010 */
[----:B------:R-:W-:-:S04]  /*09c0*/  IMAD.HI R9, R11, 0x2aaaaaab, RZ ;  /* 0x2aaaaaab0b097827 */ /* 0x000fc800078e02ff */
[C---:B------:R-:W-:Y:S01]  /*09d0*/  FMUL R33, R4.reuse, R33 ;  /* 0x0000002104217220 */ /* 0x040fe20000400000 */
[C---:B------:R-:W-:Y:S01]  /*09e0*/  FMUL R35, R4.reuse, R35 ;  /* 0x0000002304237220 */ /* 0x040fe20000400000 */
[C---:B------:R-:W-:Y:S01]  /*09f0*/  FMUL R31, R4.reuse, R31 ;  /* 0x0000001f041f7220 */ /* 0x040fe20000400000 */
[C---:B------:R-:W-:Y:S01]  /*0a00*/  FMUL R37, R4.reuse, R37 ;  /* 0x0000002504257220 */ /* 0x040fe20000400000 */
[----:B------:R-:W-:Y:S01]  /*0a10*/  FMUL R29, R4, R19 ;  /* 0x00000013041d7220 */ /* 0x000fe20000400000 */
[----:B------:R-:W-:Y:S01]  /*0a20*/  FFMA R4, R7, R17, R16 ;  /* 0x0000001107047223 */ /* 0x000fe20000000010 */
[----:B------:R-:W-:Y:S02]  /*0a30*/  SHF.R.U32.HI R22, RZ, 0x1f, R9 ;  /* 0x0000001fff167819 */ /* 0x000fe40000011609 */
[----:B------:R-:W-:Y:S02]  /*0a40*/  LOP3.LUT R7, R24, 0xd0, RZ, 0xfc, !PT ;  /* 0x000000d018077812 */ /* 0x000fe400078efcff */
[----:B------:R-:W-:-:S03]  /*0a50*/  LEA.HI.SX32 R22, R9, R22, 0x1a ;  /* 0x0000001609167211 */ /* 0x000fc600078fd2ff */
[----:B------:R-:W-:-:S05]  /*0a60*/  IMAD.HI R9, R7, 0x2aaaaaab, RZ ;  /* 0x2aaaaaab07097827 */ /* 0x000fca00078e02ff */
[----:B------:R-:W-:Y:S01]  /*0a70*/  SHF.R.U32.HI R30, RZ, 0x1f, R9 ;  /* 0x0000001fff1e7819 */ /* 0x000fe20000011609 */
[----:B------:R-:W-:-:S03]  /*0a80*/  IMAD R32, R22, -0x180, R11 ;  /* 0xfffffe8016207824 */ /* 0x000fc600078e020b */
[----:B------:R-:W-:Y:S01]  /*0a90*/  LEA.HI.SX32 R30, R9, R30, 0x1a ;  /* 0x0000001e091e7211 */ /* 0x000fe200078fd2ff */
[----:B------:R-:W-:Y:S01]  /*0aa0*/  IMAD R9, R32, 0x3c1, R21 ;  /* 0x000003c120097824 */ /* 0x000fe200078e0215 */
[----:B------:R-:W-:-:S03]  /*0ab0*/  ISETP.GE.AND P0, PT, R21, 0x3c1, PT ;  /* 0x000003c11500780c */ /* 0x000fc60003f06270 */
[----:B------:R-:W-:Y:S01]  /*0ac0*/  IMAD R32, R30, -0x180, R7 ;  /* 0xfffffe801e207824 */ /* 0x000fe200078e0207 */
[----:B------:R-:W-:Y:S01]  /*0ad0*/  ISETP.LT.AND P1, PT, R11, 0x600, !P0 ;  /* 0x000006000b00780c */ /* 0x000fe20004721270 */
[-CC-:B------:R-:W-:Y:S01]  /*0ae0*/  FFMA R12, R13, R17.reuse, R16.reuse ;  /* 0x000000110d0c7223 */ /* 0x180fe20000000010 */
[----:B------:R-:W-:Y:S01]  /*0af0*/  LOP3.LUT R13, R24, 0x90, RZ, 0xfc, !PT ;  /* 0x00000090180d7812 */ /* 0x000fe200078efcff */
[----:B------:R-:W-:Y:S02]  /*0b00*/  IMAD R11, R32, 0x3c1, R21 ;  /* 0x000003c1200b7824 */ /* 0x000fe400078e0215 */
[-CC-:B------:R-:W-:Y:S01]  /*0b10*/  FFMA R8, R2, R17.reuse, R16.reuse ;  /* 0x0000001102087223 */ /* 0x180fe20000000010 */
[-CC-:B------:R-:W-:Y:S01]  /*0b20*/  FFMA R28, R28, R17.reuse, R16.reuse ;  /* 0x000000111c1c7223 */ /* 0x180fe20000000010 */
[-CC-:B------:R-:W-:Y:S01]  /*0b30*/  FFMA R19, R31, R17.reuse, R16.reuse ;  /* 0x000000111f137223 */ /* 0x180fe20000000010 */
[-CC-:B------:R-:W-:Y:S01]  /*0b40*/  FFMA R14, R14, R17.reuse, R16.reuse ;  /* 0x000000110e0e7223 */ /* 0x180fe20000000010 */
[-CC-:B------:R-:W-:Y:S01]  /*0b50*/  FFMA R18, R35, R17.reuse, R16.reuse ;  /* 0x0000001123127223 */ /* 0x180fe20000000010 */
[-CC-:B------:R-:W-:Y:S01]  /*0b60*/  FFMA R10, R33, R17.reuse, R16.reuse ;  /* 0x00000011210a7223 */ /* 0x180fe20000000010 */
[----:B------:R-:W-:Y:S01]  /*0b70*/  FFMA R2, R37, R17, R16 ;  /* 0x0000001125027223 */ /* 0x000fe20000000010 */
[----:B------:R-:W-:-:S02]  /*0b80*/  IMAD R11, R30, 0x1e8020, R11 ;  /* 0x001e80201e0b7824 */ /* 0x000fc400078e020b */
[----:B------:R-:W-:Y:S01]  /*0b90*/  FFMA R16, R29, R17, R16 ;  /* 0x000000111d107223 */ /* 0x000fe20000000010 */
[----:B------:R-:W-:Y:S01]  /*0ba0*/  LEA.HI R30, R25, UR4, RZ, 0x1e ;  /* 0x00000004191e7c11 */ /* 0x000fe2000f8ff0ff */
[----:B------:R-:W-:Y:S01]  /*0bb0*/  IMAD.HI R17, R13, 0x2aaaaaab, RZ ;  /* 0x2aaaaaab0d117827 */ /* 0x000fe200078e02ff */
[----:B------:R-:W-:Y:S01]  /*0bc0*/  P2R R26, PR, RZ, 0x2 ;  /* 0x00000002ff1a7803 */ /* 0x000fe20000000000 */
[----:B------:R-:W-:Y:S01]  /*0bd0*/  BAR.SYNC.DEFER_BLOCKING 0x0 ;  /* 0x0000000000007b1d */ /* 0x000fe20000010000 */
[----:B------:R-:W-:Y:S01]  /*0be0*/  ISETP.LT.AND P1, PT, R7, 0x600, !P0 ;  /* 0x000006000700780c */ /* 0x000fe20004721270 */
[----:B------:R-:W-:Y:S01]  /*0bf0*/  IMAD R7, R25, 0x4, R30 ;  /* 0x0000000419077824 */ /* 0x000fe200078e021e */
[----:B------:R-:W-:-:S04]  /*0c00*/  SHF.R.U32.HI R30, RZ, 0x1f, R17 ;  /* 0x0000001fff1e7819 */ /* 0x000fc80000011611 */
[----:B------:R-:W-:-:S05]  /*0c10*/  LEA.HI.SX32 R30, R17, R30, 0x1a ;  /* 0x0000001e111e7211 */ /* 0x000fca00078fd2ff */
[----:B------:R-:W-:Y:S02]  /*0c20*/  IMAD R32, R30, -0x180, R13 ;  /* 0xfffffe801e207824 */ /* 0x000fe400078e020d */
[----:B------:R-:W-:Y:S02]  /*0c30*/  IMAD R9, R22, 0x1e8020, R9 ;  /* 0x001e802016097824 */ /* 0x000fe400078e0209 */
[----:B------:R-:W-:Y:S01]  /*0c40*/  IMAD R17, R32, 0x3c1, R21 ;  /* 0x000003c120117824 */ /* 0x000fe200078e0215 */
[----:B------:R-:W-:Y:S02]  /*0c50*/  P2R R22, PR, RZ, 0x2 ;  /* 0x00000002ff167803 */ /* 0x000fe40000000000 */
[----:B------:R-:W-:Y:S01]  /*0c60*/  ISETP.LT.AND P1, PT, R13, 0x600, !P0 ;  /* 0x000006000d00780c */ /* 0x000fe20004721270 */
[----:B------:R-:W-:Y:S01]  /*0c70*/  IMAD R13, R30, 0x1e8020, R17 ;  /* 0x001e80201e0d7824 */ /* 0x000fe200078e0211 */
[----:B------:R-:W-:Y:S02]  /*0c80*/  FSETP.GEU.AND P2, PT, R15, RZ, PT ;  /* 0x000000ff0f00720b */ /* 0x000fe40003f4e000 */
[----:B------:R-:W-:-:S02]  /*0c90*/  LOP3.LUT R17, R24, 0x80, RZ, 0xfc, !PT ;  /* 0x0000008018117812 */ /* 0x000fc400078efcff */
[----:B------:R-:W-:-:S03]  /*0ca0*/  FSEL R34, R15, RZ, P2 ;  /* 0x000000ff0f227208 */ /* 0x000fc60001000000 */
[----:B------:R-:W-:-:S05]  /*0cb0*/  IMAD.HI R15, R17, 0x2aaaaaab, RZ ;  /* 0x2aaaaaab110f7827 */ /* 0x000fca00078e02ff */
[----:B------:R-:W-:-:S04]  /*0cc0*/  SHF.R.U32.HI R30, RZ, 0x1f, R15 ;  /* 0x0000001fff1e7819 */ /* 0x000fc8000001160f */
[----:B------:R-:W-:-:S05]  /*0cd0*/  LEA.HI.SX32 R30, R15, R30, 0x1a ;  /* 0x0000001e0f1e7211 */ /* 0x000fca00078fd2ff */
[----:B------:R-:W-:Y:S01]  /*0ce0*/  IMAD R32, R30, -0x180, R17 ;  /* 0xfffffe801e207824 */ /* 0x000fe200078e0211 */
[----:B------:R-:W-:-:S03]  /*0cf0*/  FSETP.GEU.AND P3, PT, R0, RZ, PT ;  /* 0x000000ff0000720b */ /* 0x000fc60003f6e000 */
[----:B------:R-:W-:-:S04]  /*0d00*/  IMAD R15, R32, 0x3c1, R21 ;  /* 0x000003c1200f7824 */ /* 0x000fc800078e0215 */
[----:B------:R-:W-:Y:S01]  /*0d10*/  IMAD R15, R30, 0x1e8020, R15 ;  /* 0x001e80201e0f7824 */ /* 0x000fe200078e020f */
[----:B------:R-:W-:Y:S02]  /*0d20*/  FSEL R30, R0, RZ, P3 ;  /* 0x000000ff001e7208 */ /* 0x000fe40001800000 */
[C---:B------:R-:W-:Y:S02]  /*0d30*/  FSETP.GEU.AND P3, PT, R27.reuse, RZ, PT ;  /* 0x000000ff1b00720b */ /* 0x040fe40003f6e000 */
[----:B------:R-:W-:Y:S02]  /*0d40*/  FSETP.GEU.AND P4, PT, R28, RZ, PT ;  /* 0x000000ff1c00720b */ /* 0x000fe40003f8e000 */
[----:B------:R-:W-:Y:S02]  /*0d50*/  FSEL R32, R27, RZ, P3 ;  /* 0x000000ff1b207208 */ /* 0x000fe40001800000 */
[----:B------:R-:W-:Y:S02]  /*0d60*/  FSETP.GEU.AND P3, PT, R8, RZ, PT ;  /* 0x000000ff0800720b */ /* 0x000fe40003f6e000 */
[----:B------:R-:W-:Y:S01]  /*0d70*/  LOP3.LUT R0, R24, 0xc0, RZ, 0xfc, !PT ;  /* 0x000000c018007812 */ /* 0x000fe200078efcff */
[----:B------:R0:W-:Y:S01]  /*0d80*/  STS [R7], R34 ;  /* 0x0000002207007388 */ /* 0x0001e20000000800 */
[----:B------:R-:W-:-:S02]  /*0d90*/  ISETP.LT.AND P2, PT, R17, 0x600, !P0 ;  /* 0x000006001100780c */ /* 0x000fc40004741270 */
[----:B------:R-:W-:Y:S01]  /*0da0*/  FSEL R36, R8, RZ, P3 ;  /* 0x000000ff08247208 */ /* 0x000fe20001800000 */
[----:B------:R-:W-:Y:S01]  /*0db0*/  IMAD.HI R17, R0, 0x2aaaaaab, RZ ;  /* 0x2aaaaaab00117827 */ /* 0x000fe200078e02ff */
[----:B------:R-:W-:Y:S02]  /*0dc0*/  LOP3.LUT R8, R24, 0xb0, RZ, 0xfc, !PT ;  /* 0x000000b018087812 */ /* 0x000fe400078efcff */
[----:B0-----:R-:W-:Y:S02]  /*0dd0*/  FSEL R34, R28, RZ, P4 ;  /* 0x000000ff1c227208 */ /* 0x001fe40002000000 */
[C---:B------:R-:W-:Y:S02]  /*0de0*/  FSETP.GEU.AND P4, PT, R19.reuse, RZ, PT ;  /* 0x000000ff1300720b */ /* 0x040fe40003f8e000 */
[----:B------:R-:W-:Y:S02]  /*0df0*/  LOP3.LUT R25, R24, 0x70, RZ, 0xfc, !PT ;  /* 0x0000007018197812 */ /* 0x000fe400078efcff */
[----:B------:R-:W-:Y:S01]  /*0e00*/  FSEL R29, R19, RZ, P4 ;  /* 0x000000ff131d7208 */ /* 0x000fe20002000000 */
[----:B------:R-:W-:Y:S01]  /*0e10*/  IMAD.HI R19, R8, 0x2aaaaaab, RZ ;  /* 0x2aaaaaab08137827 */ /* 0x000fe200078e02ff */
[----:B------:R-:W-:-:S03]  /*0e20*/  SHF.R.U32.HI R28, RZ, 0x1f, R17 ;  /* 0x0000001fff1c7819 */ /* 0x000fc60000011611 */
[----:B------:R-:W-:Y:S01]  /*0e30*/  IMAD.HI R27, R25, 0x2aaaaaab, RZ ;  /* 0x2aaaaaab191b7827 */ /* 0x000fe200078e02ff */
[----:B------:R-:W-:Y:S02]  /*0e40*/  LEA.HI.SX32 R17, R17, R28, 0x1a ;  /* 0x0000001c11117211 */ /* 0x000fe400078fd2ff */
[----:B------:R-:W-:-:S04]  /*0e50*/  SHF.R.U32.HI R28, RZ, 0x1f, R19 ;  /* 0x0000001fff1c7819 */ /* 0x000fc80000011613 */
[----:B------:R-:W-:Y:S02]  /*0e60*/  LEA.HI.SX32 R19, R19, R28, 0x1a ;  /* 0x0000001c13137211 */ /* 0x000fe400078fd2ff */
[----:B------:R-:W-:Y:S02]  /*0e70*/  SHF.R.U32.HI R28, RZ, 0x1f, R27 ;  /* 0x0000001fff1c7819 */ /* 0x000fe4000001161b */
[C---:B------:R-:W-:Y:S02]  /*0e80*/  FSETP.GEU.AND P4, PT, R14.reuse, RZ, PT ;  /* 0x000000ff0e00720b */ /* 0x040fe40003f8e000 */
[----:B------:R-:W-:Y:S01]  /*0e90*/  LEA.HI.SX32 R28, R27, R28, 0x1a ;  /* 0x0000001c1b1c7211 */ /* 0x000fe200078fd2ff */
[----:B------:R0:W-:Y:S01]  /*0ea0*/  STS [R7+0x4], R30 ;  /* 0x0000041e07007388 */ /* 0x0001e20000000800 */
[----:B------:R-:W-:Y:S02]  /*0eb0*/  FSEL R14, R14, RZ, P4 ;  /* 0x000000ff0e0e7208 */ /* 0x000fe40002000000 */
[----:B------:R-:W-:-:S02]  /*0ec0*/  FSETP.GEU.AND P4, PT, R18, RZ, PT ;  /* 0x000000ff1200720b */ /* 0x000fc40003f8e000 */
[----:B------:R-:W-:Y:S01]  /*0ed0*/  ISETP.LT.AND P3, PT, R25, 0x600, !P0 ;  /* 0x000006001900780c */ /* 0x000fe20004761270 */
[----:B0-----:R-:W-:Y:S01]  /*0ee0*/  IMAD R30, R28, -0x180, R25 ;  /* 0xfffffe801c1e7824 */ /* 0x001fe200078e0219 */
[----:B------:R-:W-:Y:S02]  /*0ef0*/  FSEL R18, R18, RZ, P4 ;  /* 0x000000ff12127208 */ /* 0x000fe40002000000 */
[----:B------:R-:W-:Y:S01]  /*0f00*/  FSETP.GEU.AND P4, PT, R10, RZ, PT ;  /* 0x000000ff0a00720b */ /* 0x000fe20003f8e000 */
[----:B------:R-:W-:-:S04]  /*0f10*/  IMAD R25, R30, 0x3c1, R21 ;  /* 0x000003c11e197824 */ /* 0x000fc800078e0215 */
[----:B------:R-:W-:Y:S01]  /*0f20*/  IMAD R25, R28, 0x1e8020, R25 ;  /* 0x001e80201c197824 */ /* 0x000fe200078e0219 */
[----:B------:R-:W-:Y:S02]  /*0f30*/  FSEL R28, R10, RZ, P4 ;  /* 0x000000ff0a1c7208 */ /* 0x000fe40002000000 */
[----:B------:R-:W-:-:S04]  /*0f40*/  FSETP.GEU.AND P4, PT, R12, RZ, PT ;  /* 0x000000ff0c00720b */ /* 0x000fc80003f8e000 */
[----:B------:R-:W-:Y:S02]  /*0f50*/  FSEL R30, R12, RZ, P4 ;  /* 0x000000ff0c1e7208 */ /* 0x000fe40002000000 */
[C---:B------:R-:W-:Y:S01]  /*0f60*/  FSETP.GEU.AND P4, PT, R5.reuse, RZ, PT ;  /* 0x000000ff0500720b */ /* 0x040fe20003f8e000 */
[----:B------:R0:W-:Y:S01]  /*0f70*/  STS [R7+0x8], R32 ;  /* 0x0000082007007388 */ /* 0x0001e20000000800 */
[C---:B------:R-:W-:Y:S02]  /*0f80*/  LOP3.LUT R12, R24.reuse, 0x60, RZ, 0xfc, !PT ;  /* 0x00000060180c7812 */ /* 0x040fe400078efcff */
[----:B------:R-:W-:Y:S01]  /*0f90*/  LOP3.LUT R10, R24, 0xa0, RZ, 0xfc, !PT ;  /* 0x000000a0180a7812 */ /* 0x000fe200078efcff */
[----:B------:R1:W-:Y:S01]  /*0fa0*/  STS [R7+0xc], R34 ;  /* 0x00000c2207007388 */ /* 0x0003e20000000800 */
[----:B0-----:R-:W-:Y:S02]  /*0fb0*/  FSEL R32, R5, RZ, P4 ;  /* 0x000000ff05207208 */ /* 0x001fe40002000000 */
[----:B------:R-:W-:Y:S01]  /*0fc0*/  FSETP.GEU.AND P4, PT, R6, RZ, PT ;  /* 0x000000ff0600720b */ /* 0x000fe20003f8e000 */
[----:B------:R0:W-:Y:S01]  /*0fd0*/  STS [R7+0x14], R29 ;  /* 0x0000141d07007388 */ /* 0x0001e20000000800 */
[----:B------:R-:W-:-:S02]  /*0fe0*/  IMAD.HI R27, R10, 0x2aaaaaab, RZ ;  /* 0x2aaaaaab0a1b7827 */ /* 0x000fc400078e02ff */
[----:B-1----:R-:W-:Y:S02]  /*0ff0*/  FSEL R34, R6, RZ, P4 ;  /* 0x000000ff06227208 */ /* 0x002fe40002000000 */
[----:B------:R-:W-:Y:S01]  /*1000*/  FSETP.GEU.AND P4, PT, R4, RZ, PT ;  /* 0x000000ff0400720b */ /* 0x000fe20003f8e000 */
[----:B0-----:R-:W-:Y:S01]  /*1010*/  IMAD.HI R29, R12, 0x2aaaaaab, RZ ;  /* 0x2aaaaaab0c1d7827 */ /* 0x001fe200078e02ff */
[----:B------:R0:W-:Y:S02]  /*1020*/  STS [R7+0x18], R14 ;  /* 0x0000180e07007388 */ /* 0x0001e40000000800 */
[----:B------:R-:W-:Y:S02]  /*1030*/  FSEL R4, R4, RZ, P4 ;  /* 0x000000ff04047208 */ /* 0x000fe40002000000 */
[----:B------:R-:W-:Y:S02]  /*1040*/  FSETP.GEU.AND P4, PT, R2, RZ, PT ;  /* 0x000000ff0200720b */ /* 0x000fe40003f8e000 */
[----:B------:R-:W-:-:S02]  /*1050*/  SHF.R.U32.HI R6, RZ, 0x1f, R29 ;  /* 0x0000001fff067819 */ /* 0x000fc4000001161d */
[----:B0-----:R-:W-:Y:S02]  /*1060*/  SHF.R.U32.HI R14, RZ, 0x1f, R27 ;  /* 0x0000001fff0e7819 */ /* 0x001fe4000001161b */
[----:B------:R-:W-:Y:S02]  /*1070*/  LEA.HI.SX32 R29, R29, R6, 0x1a ;  /* 0x000000061d1d7211 */ /* 0x000fe400078fd2ff */
[----:B------:R-:W-:Y:S02]  /*1080*/  LEA.HI.SX32 R27, R27, R14, 0x1a ;  /* 0x0000000e1b1b7211 */ /* 0x000fe400078fd2ff */
[----:B------:R-:W-:Y:S02]  /*1090*/  FSEL R6, R2, RZ, P4 ;  /* 0x000000ff02067208 */ /* 0x000fe40002000000 */
[----:B------:R-:W-:Y:S02]  /*10a0*/  LOP3.LUT R14, R24, 0x50, RZ, 0xfc, !PT ;  /* 0x00000050180e7812 */ /* 0x000fe400078efcff */
[----:B------:R-:W-:Y:S01]  /*10b0*/  FSETP.GEU.AND P4, PT, R3, RZ, PT ;  /* 0x000000ff0300720b */ /* 0x000fe20003f8e000 */
[----:B------:R0:W-:Y:S02]  /*10c0*/  STS [R7+0x20], R28 ;  /* 0x0000201c07007388 */ /* 0x0001e40000000800 */
[----:B------:R-:W-:-:S02]  /*10d0*/  IMAD.HI R31, R14, 0x2aaaaaab, RZ ;  /* 0x2aaaaaab0e1f7827 */ /* 0x000fc400078e02ff */
[----:B------:R1:W-:Y:S01]  /*10e0*/  STS [R7+0x1c], R18 ;  /* 0x00001c1207007388 */ /* 0x0003e20000000800 */
[----:B0-----:R-:W-:Y:S02]  /*10f0*/  FSEL R28, R3, RZ, P4 ;  /* 0x000000ff031c7208 */ /* 0x001fe40002000000 */
[----:B------:R-:W-:Y:S02]  /*1100*/  FSETP.GEU.AND P4, PT, R16, RZ, PT ;  /* 0x000000ff1000720b */ /* 0x000fe40003f8e000 */
[----:B-1----:R-:W-:Y:S01]  /*1110*/  LOP3.LUT R18, R24, 0x40, RZ, 0xfc, !PT ;  /* 0x0000004018127812 */ /* 0x002fe200078efcff */
[----:B------:R0:W-:Y:S01]  /*1120*/  STS [R7+0x24], R30 ;  /* 0x0000241e07007388 */ /* 0x0001e20000000800 */
[----:B------:R-:W-:-:S03]  /*1130*/  SHF.R.U32.HI R2, RZ, 0x1f, R31 ;  /* 0x0000001fff027819 */ /* 0x000fc6000001161f */
[----:B------:R-:W-:Y:S01]  /*1140*/  IMAD.HI R33, R18, 0x2aaaaaab, RZ ;  /* 0x2aaaaaab12217827 */ /* 0x000fe200078e02ff */
[----:B------:R1:W-:Y:S01]  /*1150*/  STS [R7+0x30], R4 ;  /* 0x0000300407007388 */ /* 0x0003e20000000800 */
[----:B0-----:R-:W-:Y:S02]  /*1160*/  FSEL R30, R16, RZ, P4 ;  /* 0x000000ff101e7208 */ /* 0x001fe40002000000 */
[C---:B------:R-:W-:Y:S02]  /*1170*/  LOP3.LUT R16, R24.reuse, 0x30, RZ, 0xfc, !PT ;  /* 0x0000003018107812 */ /* 0x040fe400078efcff */
[----:B------:R-:W-:Y:S02]  /*1180*/  LEA.HI.SX32 R31, R31, R2, 0x1a ;  /* 0x000000021f1f7211 */ /* 0x000fe400078fd2ff */
[----:B------:R-:W-:Y:S01]  /*1190*/  LOP3.LUT R2, R24, 0x20, RZ, 0xfc, !PT ;  /* 0x0000002018027812 */ /* 0x000fe200078efcff */
[----:B------:R-:W-:Y:S01]  /*11a0*/  IMAD.HI R35, R16, 0x2aaaaaab, RZ ;  /* 0x2aaaaaab10237827 */ /* 0x000fe200078e02ff */
[----:B-1----:R-:W-:-:S03]  /*11b0*/  SHF.R.U32.HI R4, RZ, 0x1f, R33 ;  /* 0x0000001fff047819 */ /* 0x002fc60000011621 */
[----:B------:R-:W-:Y:S01]  /*11c0*/  IMAD.HI R3, R2, 0x2aaaaaab, RZ ;  /* 0x2aaaaaab02037827 */ /* 0x000fe200078e02ff */
[----:B------:R-:W-:Y:S02]  /*11d0*/  LEA.HI.SX32 R33, R33, R4, 0x1a ;  /* 0x0000000421217211 */ /* 0x000fe400078fd2ff */
[----:B------:R-:W-:-:S04]  /*11e0*/  SHF.R.U32.HI R4, RZ, 0x1f, R35 ;  /* 0x0000001fff047819 */ /* 0x000fc80000011623 */
[----:B------:R-:W-:Y:S02]  /*11f0*/  LEA.HI.SX32 R35, R35, R4, 0x1a ;  /* 0x0000000423237211 */ /* 0x000fe400078fd2ff */
[----:B------:R-:W-:-:S04]  /*1200*/  SHF.R.U32.HI R4, RZ, 0x1f, R3 ;  /* 0x0000001fff047819 */ /* 0x000fc80000011603 */
[----:B------:R-:W-:Y:S02]  /*1210*/  LEA.HI.SX32 R3, R3, R4, 0x1a ;  /* 0x0000000403037211 */ /* 0x000fe400078fd2ff */
[----:B------:R-:W-:-:S03]  /*1220*/  ISETP.LT.AND P4, PT, R2, 0x600, !P0 ;  /* 0x000006000200780c */ /* 0x000fc60004781270 */
[----:B------:R-:W-:Y:S01]  /*1230*/  IMAD R4, R3, -0x180, R2 ;  /* 0xfffffe8003047824 */ /* 0x000fe200078e0202 */
[----:B------:R-:W-:-:S03]  /*1240*/  LOP3.LUT R2, R24, 0x10, RZ, 0xfc, !PT ;  /* 0x0000001018027812 */ /* 0x000fc600078efcff */
[----:B------:R-:W-:-:S04]  /*1250*/  IMAD R4, R4, 0x3c1, R21 ;  /* 0x000003c104047824 */ /* 0x000fc800078e0215 */
[----:B------:R-:W-:Y:S02]  /*1260*/  IMAD R37, R3, 0x1e8020, R4 ;  /* 0x001e802003257824 */ /* 0x000fe400078e0204 */
[----:B------:R-:W-:-:S05]  /*1270*/  IMAD.HI R3, R2, 0x2aaaaaab, RZ ;  /* 0x2aaaaaab02037827 */ /* 0x000fca00078e02ff */
[----:B------:R-:W-:-:S04]  /*1280*/  SHF.R.U32.HI R4, RZ, 0x1f, R3 ;  /* 0x0000001fff047819 */ /* 0x000fc80000011603 */
[----:B------:R-:W-:Y:S02]  /*1290*/  LEA.HI.SX32 R3, R3, R4, 0x1a ;  /* 0x0000000403037211 */ /* 0x000fe400078fd2ff */
[----:B------:R-:W-:-:S03]  /*12a0*/  ISETP.LT.AND P5, PT, R2, 0x600, !P0 ;  /* 0x000006000200780c */ /* 0x000fc600047a1270 */
[C---:B------:R-:W-:Y:S02]  /*12b0*/  IMAD R4, R3.reuse, -0x180, R2 ;  /* 0xfffffe8003047824 */ /* 0x040fe400078e0202 */
[----:B------:R-:W-:Y:S01]  /*12c0*/  IMAD.HI R2, R24, 0x2aaaaaab, RZ ;  /* 0x2aaaaaab18027827 */ /* 0x000fe200078e02ff */
[----:B------:R-:W-:Y:S03]  /*12d0*/  STS [R7+0x10], R36 ;  /* 0x0000102407007388 */ /* 0x000fe60000000800 */
[----:B------:R-:W-:Y:S01]  /*12e0*/  IMAD R4, R4, 0x3c1, R21 ;  /* 0x000003c104047824 */ /* 0x000fe200078e0215 */
[----:B------:R-:W-:Y:S04]  /*12f0*/  STS [R7+0x28], R32 ;  /* 0x0000282007007388 */ /* 0x000fe80000000800 */
[----:B------:R-:W-:Y:S04]  /*1300*/  STS [R7+0x2c], R34 ;  /* 0x00002c2207007388 */ /* 0x000fe80000000800 */
[----:B------:R-:W-:Y:S04]  /*1310*/  STS [R7+0x34], R6 ;  /* 0x0000340607007388 */ /* 0x000fe80000000800 */
[----:B------:R-:W-:Y:S04]  /*1320*/  STS [R7+0x38], R28 ;  /* 0x0000381c07007388 */ /* 0x000fe80000000800 */
[----:B------:R0:W-:Y:S02]  /*1330*/  STS [R7+0x3c], R30 ;  /* 0x00003c1e07007388 */ /* 0x0001e40000000800 */
[----:B0-----:R-:W-:Y:S01]  /*1340*/  IMAD R7, R3, 0x1e8020, R4 ;  /* 0x001e802003077824 */ /* 0x001fe200078e0204 */
[----:B------:R-:W-:-:S04]  /*1350*/  SHF.R.U32.HI R3, RZ, 0x1f, R2 ;  /* 0x0000001fff037819 */ /* 0x000fc80000011602 */
[----:B------:R-:W-:-:S05]  /*1360*/  LEA.HI.SX32 R3, R2, R3, 0x1a ;  /* 0x0000000302037211 */ /* 0x000fca00078fd2ff */
[----:B------:R-:W-:-:S04]  /*1370*/  IMAD R2, R3, -0x180, R24 ;  /* 0xfffffe8003027824 */ /* 0x000fc800078e0218 */
[----:B------:R-:W-:-:S04]  /*1380*/  IMAD R2, R2, 0x3c1, R21 ;  /* 0x000003c102027824 */ /* 0x000fc800078e0215 */
[----:B------:R-:W-:Y:S02]  /*1390*/  IMAD R5, R3, 0x1e8020, R2 ;  /* 0x001e802003057824 */ /* 0x000fe400078e0202 */
[----:B------:R-:W0:Y:S02]  /*13a0*/  S2R R2, SR_TID.X ;  /* 0x0000000000027919 */ /* 0x000e240000002100 */
[----:B0-----:R-:W-:-:S04]  /*13b0*/  SHF.R.U32.HI R2, RZ, 0x2, R2 ;  /* 0x00000002ff027819 */ /* 0x001fc80000011602 */
[----:B------:R-:W-:-:S05]  /*13c0*/  LOP3.LUT R3, R2, 0x3c, RZ, 0xc0, !PT ;  /* 0x0000003c02037812 */ /* 0x000fca00078ec0ff */
[----:B------:R-:W-:Y:S01]  /*13d0*/  IMAD.IADD R28, R20, 0x1, R3 ;  /* 0x00000001141c7824 */ /* 0x000fe200078e0203 */
[----:B------:R-:W-:Y:S08]  /*13e0*/  BAR.SYNC.DEFER_BLOCKING 0x0 ;  /* 0x0000000000007b1d */ /* 0x000ff00000010000 */
[----:B------:R-:W0:Y:S01]  /*13f0*/  LDC.64 R2, c[0x0][0x238] ;  /* 0x00008e00ff027b82 */ /* 0x000e220000000a00 */
[----:B------:R-:W1:Y:S01]  /*1400*/  LDS R28, [R28] ;  /* 0x000000001c1c7984 */ /* 0x000e620000000800 */
[----:B------:R-:W-:-:S02]  /*1410*/  ISETP.LT.AND P6, PT, R24, 0x600, !P0 ;  /* 0x000006001800780c */ /* 0x000fc400047c1270 */
[----:B------:R-:W-:-:S04]  /*1420*/  LOP3.LUT R6, R23, 0x100, RZ, 0xfc, !PT ;  /* 0x0000010017067812 */ /* 0x000fc800078efcff */
[----:B------:R-:W-:Y:S01]  /*1430*/  SHF.R.U32.HI R6, RZ, 0x2, R6 ;  /* 0x00000002ff067819 */ /* 0x000fe20000011606 */
[----:B0-----:R-:W-:-:S03]  /*1440*/  IMAD.WIDE R4, R5, 0x4, R2 ;  /* 0x0000000405047825 */ /* 0x001fc600078e0202 */
[----:B------:R-:W-:-:S03]  /*1450*/  LOP3.LUT R6, R6, 0x7c, RZ, 0xc0, !PT ;  /* 0x0000007c06067812 */ /* 0x000fc600078ec0ff */
[----:B-1----:R-:W-:Y:S01]  /*1460*/  @P6 STG.E desc[UR6][R4.64], R28 ;  /* 0x0000001c04006986 */ /* 0x002fe2000c101906 */
[----:B------:R-:W-:Y:S01]  /*1470*/  ISETP.NE.AND P6, PT, R26, RZ, PT ;  /* 0x000000ff1a00720c */ /* 0x000fe20003fc5270 */
[----:B------:R-:W-:-:S06]  /*1480*/  IMAD.IADD R26, R20, 0x1, R6 ;  /* 0x00000001141a7824 */ /* 0x000fcc00078e0206 */
[----:B------:R-:W0:Y:S01]  /*1490*/  LDS R26, [R26+0x400] ;  /* 0x000400001a1a7984 */ /* 0x000e220000000800 */
[----:B------:R-:W-:-:S05]  /*14a0*/  IMAD.WIDE R6, R7, 0x4, R2 ;  /* 0x0000000407067825 */ /* 0x000fca00078e0202 */
[----:B0-----:R0:W-:Y:S01]  /*14b0*/  @P5 STG.E desc[UR6][R6.64], R26 ;  /* 0x0000001a06005986 */ /* 0x0011e2000c101906 */
[----:B------:R-:W-:Y:S02]  /*14c0*/  ISETP.NE.AND P5, PT, R22, RZ, PT ;  /* 0x000000ff1600720c */ /* 0x000fe40003fa5270 */
[----:B------:R-:W-:-:S04]  /*14d0*/  LOP3.LUT R22, R23, 0x200, RZ, 0xfc, !PT ;  /* 0x0000020017167812 */ /* 0x000fc800078efcff */
[----:B------:R-:W-:-:S04]  /*14e0*/  SHF.R.U32.HI R22, RZ, 0x2, R22 ;  /* 0x00000002ff167819 */ /* 0x000fc80000011616 */
[----:B------:R-:W-:-:S05]  /*14f0*/  LOP3.LUT R22, R22, 0xbc, RZ, 0xc0, !PT ;  /* 0x000000bc16167812 */ /* 0x000fca00078ec0ff */
[----:B------:R-:W-:-:S06]  /*1500*/  IMAD.IADD R22, R20, 0x1, R22 ;  /* 0x0000000114167824 */ /* 0x000fcc00078e0216 */
[----:B------:R-:W1:Y:S01]  /*1510*/  LDS R22, [R22+0x800] ;  /* 0x0008000016167984 */ /* 0x000e620000000800 */
[----:B------:R-:W-:Y:S01]  /*1520*/  IMAD.WIDE R4, R37, 0x4, R2 ;  /* 0x0000000425047825 */ /* 0x000fe200078e0202 */
[----:B0-----:R-:W-:-:S04]  /*1530*/  LOP3.LUT R6, R23, 0x300, RZ, 0xfc, !PT ;  /* 0x0000030017067812 */ /* 0x001fc800078efcff */
[----:B------:R-:W-:Y:S01]  /*1540*/  SHF.R.U32.HI R6, RZ, 0x2, R6 ;  /* 0x00000002ff067819 */ /* 0x000fe20000011606 */
[----:B-1----:R0:W-:Y:S01]  /*1550*/  @P4 STG.E desc[UR6][R4.64], R22 ;  /* 0x0000001604004986 */ /* 0x0021e2000c101906 */
[----:B------:R-:W-:Y:S01]  /*1560*/  ISETP.LT.AND P4, PT, R16, 0x600, !P0 ;  /* 0x000006001000780c */ /* 0x000fe20004781270 */
[----:B------:R-:W-:-:S04]  /*1570*/  IMAD R16, R35, -0x180, R16 ;  /* 0xfffffe8023107824 */ /* 0x000fc800078e0210 */
[----:B------:R-:W-:-:S04]  /*1580*/  IMAD R16, R16, 0x3c1, R21 ;  /* 0x000003c110107824 */ /* 0x000fc800078e0215 */
[----:B------:R-:W-:Y:S01]  /*1590*/  IMAD R7, R35, 0x1e8020, R16 ;  /* 0x001e802023077824 */ /* 0x000fe200078e0210 */
        /* <DEDUP_REMOVED lines=34> */
[----:B------:R-:W-:-:S05]  /*17c0*/  IMAD.IADD R12, R20, 0x1, R29 ;  /* 0x00000001140c7824 */ /* 0x000fca00078e021d */
[----:B------:R1:W2:Y:S01]  /*17d0*/  LDS R33, [R12+0x1800] ;  /* 0x001800000c217984 */ /* 0x0002a20000000800 */
[C---:B------:R-:W-:Y:S02]  /*17e0*/  LOP3.LUT R4, R23.reuse, 0x700, RZ, 0xfc, !PT ;  /* 0x0000070017047812 */ /* 0x040fe400078efcff */
[----:B0-----:R-:W-:Y:S02]  /*17f0*/  LOP3.LUT R6, R23, 0x800, RZ, 0xfc, !PT ;  /* 0x0000080017067812 */ /* 0x001fe400078efcff */
[----:B------:R-:W-:Y:S02]  /*1800*/  SHF.R.U32.HI R4, RZ, 0x2, R4 ;  /* 0x00000002ff047819 */ /* 0x000fe40000011604 */
[----:B------:R-:W-:Y:S02]  /*1810*/  SHF.R.U32.HI R6, RZ, 0x2, R6 ;  /* 0x00000002ff067819 */ /* 0x000fe40000011606 */
[----:B------:R-:W-:Y:S02]  /*1820*/  LOP3.LUT R7, R4, 0x1fc, RZ, 0xc0, !PT ;  /* 0x000001fc04077812 */ /* 0x000fe400078ec0ff */
[----:B------:R-:W-:-:S03]  /*1830*/  LOP3.LUT R31, R6, 0x23c, RZ, 0xc0, !PT ;  /* 0x0000023c061f7812 */ /* 0x000fc600078ec0ff */
[C---:B------:R-:W-:Y:S02]  /*1840*/  IMAD.IADD R7, R20.reuse, 0x1, R7 ;  /* 0x0000000114077824 */ /* 0x040fe400078e0207 */
[----:B------:R-:W-:Y:S01]  /*1850*/  IMAD.IADD R31, R20, 0x1, R31 ;  /* 0x00000001141f7824 */ /* 0x000fe200078e021f */
[----:B------:R-:W-:Y:S02]  /*1860*/  LOP3.LUT R6, R23, 0x900, RZ, 0xfc, !PT ;  /* 0x0000090017067812 */ /* 0x000fe400078efcff */
[----:B------:R0:W3:Y:S01]  /*1870*/  LDS R29, [R7+0x1c00] ;  /* 0x001c0000071d7984 */ /* 0x0000e20000000800 */
[----:B------:R-:W-:-:S03]  /*1880*/  IMAD.WIDE R4, R5, 0x4, R2 ;  /* 0x0000000405047825 */ /* 0x000fc600078e0202 */
[----:B------:R-:W4:Y:S01]  /*1890*/  LDS R31, [R31+0x2000] ;  /* 0x002000001f1f7984 */ /* 0x000f220000000800 */
[C---:B-1----:R-:W-:Y:S02]  /*18a0*/  LOP3.LUT R12, R23.reuse, 0xa00, RZ, 0xfc, !PT ;  /* 0x00000a00170c7812 */ /* 0x042fe400078efcff */
[----:B------:R-:W-:Y:S02]  /*18b0*/  SHF.R.U32.HI R6, RZ, 0x2, R6 ;  /* 0x00000002ff067819 */ /* 0x000fe40000011606 */
[C---:B------:R-:W-:Y:S02]  /*18c0*/  LOP3.LUT R14, R23.reuse, 0xb00, RZ, 0xfc, !PT ;  /* 0x00000b00170e7812 */ /* 0x040fe400078efcff */
[C---:B------:R-:W-:Y:S02]  /*18d0*/  LOP3.LUT R16, R23.reuse, 0xc00, RZ, 0xfc, !PT ;  /* 0x00000c0017107812 */ /* 0x040fe400078efcff */
[----:B------:R-:W-:Y:S02]  /*18e0*/  LOP3.LUT R18, R23, 0xd00, RZ, 0xfc, !PT ;  /* 0x00000d0017127812 */ /* 0x000fe400078efcff */
[----:B------:R-:W-:-:S02]  /*18f0*/  SHF.R.U32.HI R12, RZ, 0x2, R12 ;  /* 0x00000002ff0c7819 */ /* 0x000fc4000001160c */
[----:B------:R-:W-:Y:S01]  /*1900*/  SHF.R.U32.HI R14, RZ, 0x2, R14 ;  /* 0x00000002ff0e7819 */ /* 0x000fe2000001160e */
[----:B--2---:R1:W-:Y:S01]  /*1910*/  @P4 STG.E desc[UR6][R4.64], R33 ;  /* 0x0000002104004986 */ /* 0x0043e2000c101906 */
[----:B------:R-:W-:Y:S02]  /*1920*/  SHF.R.U32.HI R16, RZ, 0x2, R16 ;  /* 0x00000002ff107819 */ /* 0x000fe40000011610 */
[----:B------:R-:W-:Y:S02]  /*1930*/  SHF.R.U32.HI R18, RZ, 0x2, R18 ;  /* 0x00000002ff127819 */ /* 0x000fe40000011612 */
[----:B0-----:R-:W-:Y:S02]  /*1940*/  LOP3.LUT R7, R12, 0x2bc, RZ, 0xc0, !PT ;  /* 0x000002bc0c077812 */ /* 0x001fe400078ec0ff */
[----:B-1----:R-:W-:Y:S02]  /*1950*/  LOP3.LUT R4, R23, 0xe00, RZ, 0xfc, !PT ;  /* 0x00000e0017047812 */ /* 0x002fe400078efcff */
[----:B------:R-:W-:-:S02]  /*1960*/  LOP3.LUT R5, R6, 0x27c, RZ, 0xc0, !PT ;  /* 0x0000027c06057812 */ /* 0x000fc400078ec0ff */
[----:B------:R-:W-:Y:S02]  /*1970*/  SHF.R.U32.HI R4, RZ, 0x2, R4 ;  /* 0x00000002ff047819 */ /* 0x000fe40000011604 */
[----:B------:R-:W-:Y:S01]  /*1980*/  LOP3.LUT R33, R14, 0x2fc, RZ, 0xc0, !PT ;  /* 0x000002fc0e217812 */ /* 0x000fe200078ec0ff */
[----:B------:R-:W-:Y:S01]  /*1990*/  IMAD.IADD R26, R20, 0x1, R5 ;  /* 0x00000001141a7824 */ /* 0x000fe200078e0205 */
[----:B------:R-:W-:Y:S02]  /*19a0*/  LOP3.LUT R5, R16, 0x33c, RZ, 0xc0, !PT ;  /* 0x0000033c10057812 */ /* 0x000fe400078ec0ff */
[----:B------:R-:W-:Y:S01]  /*19b0*/  LOP3.LUT R35, R18, 0x37c, RZ, 0xc0, !PT ;  /* 0x0000037c12237812 */ /* 0x000fe200078ec0ff */
[----:B------:R-:W-:Y:S01]  /*19c0*/  IMAD.IADD R22, R20, 0x1, R7 ;  /* 0x0000000114167824 */ /* 0x000fe200078e0207 */
[----:B------:R-:W-:Y:S01]  /*19d0*/  LOP3.LUT R37, R4, 0x3bc, RZ, 0xc0, !PT ;  /* 0x000003bc04257812 */ /* 0x000fe200078ec0ff */
[C---:B------:R-:W-:Y:S01]  /*19e0*/  IMAD.IADD R18, R20.reuse, 0x1, R33 ;  /* 0x0000000114127824 */ /* 0x040fe200078e0221 */
[----:B------:R-:W0:Y:S01]  /*19f0*/  LDS R26, [R26+0x2400] ;  /* 0x002400001a1a7984 */ /* 0x000e220000000800 */
[----:B------:R-:W-:-:S02]  /*1a00*/  IMAD.IADD R16, R20, 0x1, R5 ;  /* 0x0000000114107824 */ /* 0x000fc400078e0205 */
[C---:B------:R-:W-:Y:S01]  /*1a10*/  IMAD.IADD R14, R20.reuse, 0x1, R35 ;  /* 0x00000001140e7824 */ /* 0x040fe200078e0223 */
[----:B------:R-:W1:Y:S01]  /*1a20*/  LDS R22, [R22+0x2800] ;  /* 0x0028000016167984 */ /* 0x000e620000000800 */
[----:B------:R-:W-:-:S03]  /*1a30*/  IMAD.IADD R12, R20, 0x1, R37 ;  /* 0x00000001140c7824 */ /* 0x000fc600078e0225 */
[----:B------:R-:W2:Y:S04]  /*1a40*/  LDS R18, [R18+0x2c00] ;  /* 0x002c000012127984 */ /* 0x000ea80000000800 */
[----:B------:R-:W5:Y:S04]  /*1a50*/  LDS R16, [R16+0x3000] ;  /* 0x0030000010107984 */ /* 0x000f680000000800 */
[----:B------:R-:W0:Y:S04]  /*1a60*/  LDS R14, [R14+0x3400] ;  /* 0x003400000e0e7984 */ /* 0x000e280000000800 */
[----:B------:R-:W1:Y:S01]  /*1a70*/  LDS R12, [R12+0x3800] ;  /* 0x003800000c0c7984 */ /* 0x000e620000000800 */
[----:B------:R-:W-:-:S04]  /*1a80*/  IMAD.WIDE R4, R25, 0x4, R2 ;  /* 0x0000000419047825 */ /* 0x000fc800078e0202 */
[----:B------:R-:W-:Y:S01]  /*1a90*/  IMAD.WIDE R6, R15, 0x4, R2 ;  /* 0x000000040f067825 */ /* 0x000fe200078e0202 */
[----:B---3--:R3:W-:Y:S04]  /*1aa0*/  @P3 STG.E desc[UR6][R4.64], R29 ;  /* 0x0000001d04003986 */ /* 0x0087e8000c101906 */
[----:B----4-:R4:W-:Y:S01]  /*1ab0*/  @P2 STG.E desc[UR6][R6.64], R31 ;  /* 0x0000001f06002986 */ /* 0x0109e2000c101906 */
[----:B------:R-:W-:Y:S01]  /*1ac0*/  ISETP.LT.AND P2, PT, R0, 0x600, !P0 ;  /* 0x000006000000780c */ /* 0x000fe20004741270 */
[----:B------:R-:W-:Y:S01]  /*1ad0*/  IMAD R0, R17, -0x180, R0 ;  /* 0xfffffe8011007824 */ /* 0x000fe200078e0200 */
[----:B------:R-:W-:Y:S01]  /*1ae0*/  ISETP.LT.AND P4, PT, R10, 0x600, !P0 ;  /* 0x000006000a00780c */ /* 0x000fe20004781270 */
[----:B------:R-:W-:Y:S01]  /*1af0*/  IMAD R10, R27, -0x180, R10 ;  /* 0xfffffe801b0a7824 */ /* 0x000fe200078e020a */
[----:B------:R-:W-:Y:S01]  /*1b00*/  ISETP.LT.AND P3, PT, R8, 0x600, !P0 ;  /* 0x000006000800780c */ /* 0x000fe20004761270 */
[----:B------:R-:W-:-:S02]  /*1b10*/  IMAD R0, R0, 0x3c1, R21 ;  /* 0x000003c100007824 */ /* 0x000fc400078e0215 */
[----:B------:R-:W-:Y:S02]  /*1b20*/  IMAD R8, R19, -0x180, R8 ;  /* 0xfffffe8013087824 */ /* 0x000fe400078e0208 */
[--C-:B------:R-:W-:Y:S02]  /*1b30*/  IMAD R10, R10, 0x3c1, R21.reuse ;  /* 0x000003c10a0a7824 */ /* 0x100fe400078e0215 */
[----:B---3--:R-:W-:Y:S01]  /*1b40*/  IMAD R29, R17, 0x1e8020, R0 ;  /* 0x001e8020111d7824 */ /* 0x008fe200078e0200 */
[----:B------:R-:W-:Y:S01]  /*1b50*/  LOP3.LUT R0, R24, 0xf0, RZ, 0xfc, !PT ;  /* 0x000000f018007812 */ /* 0x000fe200078efcff */
[----:B------:R-:W-:Y:S02]  /*1b60*/  IMAD R8, R8, 0x3c1, R21 ;  /* 0x000003c108087824 */ /* 0x000fe400078e0215 */
[----:B----4-:R-:W-:Y:S01]  /*1b70*/  IMAD R7, R27, 0x1e8020, R10 ;  /* 0x001e80201b077824 */ /* 0x010fe200078e020a */
[----:B------:R-:W-:Y:S01]  /*1b80*/  ISETP.LT.AND P0, PT, R0, 0x600, !P0 ;  /* 0x000006000000780c */ /* 0x000fe20004701270 */
[----:B------:R-:W-:Y:S01]  /*1b90*/  IMAD R25, R19, 0x1e8020, R8 ;  /* 0x001e802013197824 */ /* 0x000fe200078e0208 */
[----:B------:R-:W-:Y:S01]  /*1ba0*/  LOP3.LUT R23, R23, 0xf00, RZ, 0xfc, !PT ;  /* 0x00000f0017177812 */ /* 0x000fe200078efcff */
[----:B------:R-:W-:-:S04]  /*1bb0*/  IMAD.WIDE R4, R13, 0x4, R2 ;  /* 0x000000040d047825 */ /* 0x000fc800078e0202 */
[----:B------:R-:W-:Y:S01]  /*1bc0*/  IMAD.WIDE R6, R7, 0x4, R2 ;  /* 0x0000000407067825 */ /* 0x000fe200078e0202 */
[----:B------:R-:W-:-:S03]  /*1bd0*/  SHF.R.U32.HI R23, RZ, 0x2, R23 ;  /* 0x00000002ff177819 */ /* 0x000fc60000011617 */
[--C-:B------:R-:W-:Y:S01]  /*1be0*/  IMAD.WIDE R24, R25, 0x4, R2.reuse ;  /* 0x0000000419187825 */ /* 0x100fe200078e0202 */
[----:B0-----:R0:W-:Y:S03]  /*1bf0*/  @P1 STG.E desc[UR6][R4.64], R26 ;  /* 0x0000001a04001986 */ /* 0x0011e6000c101906 */
[--C-:B------:R-:W-:Y:S01]  /*1c00*/  IMAD.WIDE R28, R29, 0x4, R2.reuse ;  /* 0x000000041d1c7825 */ /* 0x100fe200078e0202 */
[----:B-1----:R0:W-:Y:S03]  /*1c10*/  @P4 STG.E desc[UR6][R6.64], R22 ;  /* 0x0000001606004986 */ /* 0x0021e6000c101906 */
[--C-:B------:R-:W-:Y:S01]  /*1c20*/  IMAD.WIDE R10, R11, 0x4, R2.reuse ;  /* 0x000000040b0a7825 */ /* 0x100fe200078e0202 */
[----:B--2---:R0:W-:Y:S03]  /*1c30*/  @P3 STG.E desc[UR6][R24.64], R18 ;  /* 0x0000001218003986 */ /* 0x0041e6000c101906 */
[----:B------:R-:W-:Y:S01]  /*1c40*/  IMAD.WIDE R8, R9, 0x4, R2 ;  /* 0x0000000409087825 */ /* 0x000fe200078e0202 */
[----:B------:R-:W-:Y:S01]  /*1c50*/  LOP3.LUT R23, R23, 0x3fc, RZ, 0xc0, !PT ;  /* 0x000003fc17177812 */ /* 0x000fe200078ec0ff */
[----:B-----5:R0:W-:Y:S04]  /*1c60*/  @P2 STG.E desc[UR6][R28.64], R16 ;  /* 0x000000101c002986 */ /* 0x0201e8000c101906 */
[----:B------:R0:W-:Y:S01]  /*1c70*/  @P5 STG.E desc[UR6][R10.64], R14 ;  /* 0x0000000e0a005986 */ /* 0x0001e2000c101906 */
[----:B------:R-:W-:-:S03]  /*1c80*/  IMAD.IADD R20, R20, 0x1, R23 ;  /* 0x0000000114147824 */ /* 0x000fc600078e0217 */
[----:B------:R0:W-:Y:S02]  /*1c90*/  @P6 STG.E desc[UR6][R8.64], R12 ;  /* 0x0000000c08006986 */ /* 0x0001e4000c101906 */
[----:B0-----:R-:W-:Y:S05]  /*1ca0*/  @!P0 EXIT ;  /* 0x000000000000894d */ /* 0x001fea0003800000 */
[----:B0-----:R-:W0:Y:S01]  /*1cb0*/  LDS R7, [R20+0x3c00] ;  /* 0x003c000014077984 */ /* 0x001e220000000800 */
[----:B------:R-:W-:-:S05]  /*1cc0*/  IMAD.HI R4, R0, 0x2aaaaaab, RZ ;  /* 0x2aaaaaab00047827 */ /* 0x000fca00078e02ff */
[----:B------:R-:W-:-:S04]  /*1cd0*/  SHF.R.U32.HI R5, RZ, 0x1f, R4 ;  /* 0x0000001fff057819 */ /* 0x000fc80000011604 */
[----:B------:R-:W-:-:S05]  /*1ce0*/  LEA.HI.SX32 R5, R4, R5, 0x1a ;  /* 0x0000000504057211 */ /* 0x000fca00078fd2ff */
[----:B------:R-:W-:-:S04]  /*1cf0*/  IMAD R0, R5, -0x180, R0 ;  /* 0xfffffe8005007824 */ /* 0x000fc800078e0200 */
[----:B------:R-:W-:-:S04]  /*1d00*/  IMAD R0, R0, 0x3c1, R21 ;  /* 0x000003c100007824 */ /* 0x000fc800078e0215 */
[----:B------:R-:W-:-:S04]  /*1d10*/  IMAD R5, R5, 0x1e8020, R0 ;  /* 0x001e802005057824 */ /* 0x000fc800078e0200 */
[----:B------:R-:W-:-:S05]  /*1d20*/  IMAD.WIDE R2, R5, 0x4, R2 ;  /* 0x0000000405027825 */ /* 0x000fca00078e0202 */
[----:B0-----:R-:W-:Y:S01]  /*1d30*/  STG.E desc[UR6][R2.64], R7 ;  /* 0x0000000702007986 */ /* 0x001fe2000c101906 */
[----:B------:R-:W-:Y:S05]  /*1d40*/  EXIT ;  /* 0x000000000000794d */ /* 0x000fea0003800000 */
.L_x_0:
[----:B------:R-:W-:-:S00]  /*1d50*/  BRA `(.L_x_0) ;  /* 0xfffffffc00fc7947 */ /* 0x000fc0000383ffff */
[----:B------:R-:W-:-:S00]  /*1d60*/  NOP ;  /* 0x0000000000007918 */ /* 0x000fc00000000000 */
        /* <DEDUP_REMOVED lines=9> */
.L_x_1:


//--------------------- .nv.global.init           --------------------------
	.section	.nv.global.init,"aw",@progbits
.nv.global.init:
	.type		_$_str,@object
	.size		_$_str,(_$_str_$_2 - _$_str)
_$_str:
        /*0000*/ 	.byte	0x5f, 0x5f, 0x43, 0x55, 0x44, 0x41, 0x5f, 0x46, 0x54, 0x5a, 0x00
	.type		_$_str_$_2,@object
	.size		_$_str_$_2,(.L_1 - _$_str_$_2)
_$_str_$_2:
        /*000b*/ 	.byte	0x5f, 0x5f, 0x43, 0x55, 0x44, 0x41, 0x5f, 0x50, 0x52, 0x45, 0x43, 0x5f, 0x53, 0x51, 0x52, 0x54
        /*001b*/ 	.byte	0x00
.L_1:


//--------------------- .nv.shared.triton_poi_fused__native_batch_norm_legit_no_training_relu_7 --------------------------
	.section	.nv.shared.triton_poi_fused__native_batch_norm_legit_no_training_relu_7,"aw",@nobits
	.sectionflags	@""
	.align	16
	.zero		1024


//--------------------- .nv.constant0.triton_poi_fused__native_batch_norm_legit_no_training_relu_7 --------------------------
	.section	.nv.constant0.triton_poi_fused__native_batch_norm_legit_no_training_relu_7,"a",@progbits
	.sectionflags	@""
	.align	4
.nv.constant0.triton_poi_fused__native_batch_norm_legit_no_training_relu_7:
	.zero		584
